//
// Generated by NVIDIA NVVM Compiler
//
// Compiler Build ID: CL-36424714
// Cuda compilation tools, release 13.0, V13.0.88
// Based on NVVM 20.0.0
//

.version 9.0
.target sm_100
.address_size 64

	// .globl	_Z9vectorAddPfS_i

.visible .entry _Z9vectorAddPfS_i(
	.param .u64 .ptr .align 1 _Z9vectorAddPfS_i_param_0,
	.param .u64 .ptr .align 1 _Z9vectorAddPfS_i_param_1,
	.param .u32 _Z9vectorAddPfS_i_param_2
)
{


	ret;

}


// ===== COMPILED SASS (sm_100) =====

	.target	sm_100

	.elftype	@"ET_EXEC"


//--------------------- .note.nv.tkinfo           --------------------------
	.section	.note.nv.tkinfo,"",@"SHT_NOTE"
	.sectionflags	@"SHF_NOTE_NV_TKINFO"
	.tkinfo
        /*0018*/ 	.word	0x00000002
        /*0030*/ 	.string	""
        /*0030*/ 	.string	"ptxas"
        /*0030*/ 	.string	"Cuda compilation tools, release 13.0, V13.0.88"
        /*0030*/ 	.string	"Build cuda_13.0.r13.0/compiler.36424714_0"
        /*0030*/ 	.string	"-arch sm_100 -m 64 "



//--------------------- .note.nv.cuinfo           --------------------------
	.section	.note.nv.cuinfo,"",@"SHT_NOTE"
	.sectionflags	@"SHF_NOTE_NV_CUINFO"
        /*0018*/ 	.short	0x0002
        /*001a*/ 	.short	0x0064
        /*001c*/ 	.short	0x0082
	.zero		2


//--------------------- .nv.info                  --------------------------
	.section	.nv.info,"",@"SHT_CUDA_INFO"
	.align	4


	//----- nvinfo : EIATTR_REGCOUNT
	.align		4
        /*0000*/ 	.byte	0x04, 0x2f
        /*0002*/ 	.short	(.L_1 - .L_0)
	.align		4
.L_0:
        /*0004*/ 	.word	index@(_Z9vectorAddPfS_i)
        /*0008*/ 	.word	0x00000004


	//----- nvinfo : EIATTR_FRAME_SIZE
	.align		4
.L_1:
        /*000c*/ 	.byte	0x04, 0x11
        /*000e*/ 	.short	(.L_3 - .L_2)
	.align		4
.L_2:
        /*0010*/ 	.word	index@(_Z9vectorAddPfS_i)
        /*0014*/ 	.word	0x00000000


	//----- nvinfo : EIATTR_MIN_STACK_SIZE
	.align		4
.L_3:
        /*0018*/ 	.byte	0x04, 0x12
        /*001a*/ 	.short	(.L_5 - .L_4)
	.align		4
.L_4:
        /*001c*/ 	.word	index@(_Z9vectorAddPfS_i)
        /*0020*/ 	.word	0x00000000
.L_5:


//--------------------- .nv.compat                --------------------------
	.section	.nv.compat,"",@"SHT_CUDA_COMPAT_INFO"
	.align	4
        /*0000*/ 	.byte	0x02, 0x09, 0x00, 0x00, 0x02, 0x02, 0x01, 0x00, 0x02, 0x05, 0x05, 0x00, 0x03, 0x07, 0x01, 0x01
        /*0010*/ 	.byte	0x02, 0x03, 0x00, 0x00, 0x02, 0x06, 0x01, 0x00, 0x04, 0x0b, 0x08, 0x00, 0x09, 0x00, 0x00, 0x00
        /*0020*/ 	.byte	0x00, 0x00, 0x00, 0x00


//--------------------- .nv.info._Z9vectorAddPfS_i --------------------------
	.section	.nv.info._Z9vectorAddPfS_i,"",@"SHT_CUDA_INFO"
	.sectionflags	@""
	.align	4


	//----- nvinfo : EIATTR_CUDA_API_VERSION
	.align		4
        /*0000*/ 	.byte	0x04, 0x37
        /*0002*/ 	.short	(.L_7 - .L_6)
.L_6:
        /*0004*/ 	.word	0x00000082


	//----- nvinfo : EIATTR_KPARAM_INFO
	.align		4
.L_7:
        /*0008*/ 	.byte	0x04, 0x17
        /*000a*/ 	.short	(.L_9 - .L_8)
.L_8:
        /*000c*/ 	.word	0x00000000
        /*0010*/ 	.short	0x0002
        /*0012*/ 	.short	0x0010
        /*0014*/ 	.byte	0x00, 0xf0, 0x11, 0x00


	//----- nvinfo : EIATTR_KPARAM_INFO
	.align		4
.L_9:
        /*0018*/ 	.byte	0x04, 0x17
        /*001a*/ 	.short	(.L_11 - .L_10)
.L_10:
        /*001c*/ 	.word	0x00000000
        /*0020*/ 	.short	0x0001
        /*0022*/ 	.short	0x0008
        /*0024*/ 	.byte	0x00, 0xf5, 0x21, 0x00


	//----- nvinfo : EIATTR_KPARAM_INFO
	.align		4
.L_11:
        /*0028*/ 	.byte	0x04, 0x17
        /*002a*/ 	.short	(.L_13 - .L_12)
.L_12:
        /*002c*/ 	.word	0x00000000
        /*0030*/ 	.short	0x0000
        /*0032*/ 	.short	0x0000
        /*0034*/ 	.byte	0x00, 0xf5, 0x21, 0x00


	//----- nvinfo : EIATTR_SPARSE_MMA_MASK
	.align		4
.L_13:
        /*0038*/ 	.byte	0x03, 0x50
        /*003a*/ 	.short	0x0000


	//----- nvinfo : EIATTR_MAXREG_COUNT
	.align		4
        /*003c*/ 	.byte	0x03, 0x1b
        /*003e*/ 	.short	0x00ff


	//----- nvinfo : EIATTR_MERCURY_ISA_VERSION
	.align		4
        /*0040*/ 	.byte	0x03, 0x5f
        /*0042*/ 	.short	0x0101


	//----- nvinfo : EIATTR_VRC_CTA_INIT_COUNT
	.align		4
        /*0044*/ 	.byte	0x02, 0x4a
	.zero		1
	.zero		1


	//----- nvinfo : EIATTR_EXIT_INSTR_OFFSETS
	.align		4
        /*0048*/ 	.byte	0x04, 0x1c
        /*004a*/ 	.short	(.L_15 - .L_14)


	//   ....[0]....
.L_14:
        /*004c*/ 	.word	0x00000010


	//----- nvinfo : EIATTR_CBANK_PARAM_SIZE
	.align		4
.L_15:
        /*0050*/ 	.byte	0x03, 0x19
        /*0052*/ 	.short	0x0014


	//----- nvinfo : EIATTR_PARAM_CBANK
	.align		4
        /*0054*/ 	.byte	0x04, 0x0a
        /*0056*/ 	.short	(.L_17 - .L_16)
	.align		4
.L_16:
        /*0058*/ 	.word	index@(.nv.constant0._Z9vectorAddPfS_i)
        /*005c*/ 	.short	0x0380
        /*005e*/ 	.short	0x0014


	//----- nvinfo : EIATTR_SW_WAR
	.align		4
.L_17:
        /*0060*/ 	.byte	0x04, 0x36
        /*0062*/ 	.short	(.L_19 - .L_18)
.L_18:
        /*0064*/ 	.word	0x00000008
.L_19:


//--------------------- .nv.callgraph             --------------------------
	.section	.nv.callgraph,"",@"SHT_CUDA_CALLGRAPH"
	.align	4
	.sectionentsize	8
	.align		4
        /*0000*/ 	.word	0x00000000
	.align		4
        /*0004*/ 	.word	0xffffffff
	.align		4
        /*0008*/ 	.word	0x00000000
	.align		4
        /*000c*/ 	.word	0xfffffffe
	.align		4
        /*0010*/ 	.word	0x00000000
	.align		4
        /*0014*/ 	.word	0xfffffffd
	.align		4
        /*0018*/ 	.word	0x00000000
	.align		4
        /*001c*/ 	.word	0xfffffffc


//--------------------- .text._Z9vectorAddPfS_i   --------------------------
	.section	.text._Z9vectorAddPfS_i,"ax",@progbits
	.align	128
        .global         _Z9vectorAddPfS_i
        .type           _Z9vectorAddPfS_i,@function
        .size           _Z9vectorAddPfS_i,(.L_x_1 - _Z9vectorAddPfS_i)
        .other          _Z9vectorAddPfS_i,@"STO_CUDA_ENTRY STV_DEFAULT"
_Z9vectorAddPfS_i:
.text._Z9vectorAddPfS_i:
[----:B------:R-:W-:Y:S01]  /*0000*/  LDC R1, c[0x0][0x37c] ;  /* 0x0000df00ff017b82 */ /* 0x000fe20000000800 */
[----:B------:R-:W-:Y:S05]  /*0010*/  EXIT ;  /* 0x000000000000794d */ /* 0x000fea0003800000 */
.L_x_0:
[----:B------:R-:W-:-:S00]  /*0020*/  BRA `(.L_x_0) ;  /* 0xfffffffc00fc7947 */ /* 0x000fc0000383ffff */
[----:B------:R-:W-:-:S00]  /*0030*/  NOP ;  /* 0x0000000000007918 */ /* 0x000fc00000000000 */
        /* <DEDUP_REMOVED lines=12> */
.L_x_1:


//--------------------- .nv.shared.reserved.0     --------------------------
	.section	.nv.shared.reserved.0,"aw",@nobits
	.weak		__nv_reservedSMEM_offset_0_alias
	.size		__nv_reservedSMEM_offset_0_alias, 0, 64
	.other		__nv_reservedSMEM_offset_0_alias,@"STO_CUDA_RESERVED_SHARED STV_DEFAULT"
__nv_reservedSMEM_offset_0_alias:
	.zero		0
	.zero		64


//--------------------- .nv.constant0._Z9vectorAddPfS_i --------------------------
	.section	.nv.constant0._Z9vectorAddPfS_i,"a",@progbits
	.sectionflags	@""
	.align	4
.nv.constant0._Z9vectorAddPfS_i:
	.zero		916


//--------------------- SYMBOLS --------------------------

	.type		.nv.reservedSmem.offset0,@object
	.size		.nv.reservedSmem.offset0,0x4
